//
// Generated by NVIDIA NVVM Compiler
//
// Compiler Build ID: CL-36424714
// Cuda compilation tools, release 13.0, V13.0.88
// Based on NVVM 20.0.0
//

.version 9.0
.target sm_100
.address_size 64

	// .globl	_Z7stenciliiPiS_
.global .align 1 .b8 _ZN34_INTERNAL_42784a01_4_k_cu_f896e1124cuda3std3__45__cpo5beginE[1];
.global .align 1 .b8 _ZN34_INTERNAL_42784a01_4_k_cu_f896e1124cuda3std3__45__cpo3endE[1];
.global .align 1 .b8 _ZN34_INTERNAL_42784a01_4_k_cu_f896e1124cuda3std3__45__cpo6cbeginE[1];
.global .align 1 .b8 _ZN34_INTERNAL_42784a01_4_k_cu_f896e1124cuda3std3__45__cpo4cendE[1];
.global .align 1 .b8 _ZN34_INTERNAL_42784a01_4_k_cu_f896e1124cuda3std3__45__cpo6rbeginE[1];
.global .align 1 .b8 _ZN34_INTERNAL_42784a01_4_k_cu_f896e1124cuda3std3__45__cpo4rendE[1];
.global .align 1 .b8 _ZN34_INTERNAL_42784a01_4_k_cu_f896e1124cuda3std3__45__cpo7crbeginE[1];
.global .align 1 .b8 _ZN34_INTERNAL_42784a01_4_k_cu_f896e1124cuda3std3__45__cpo5crendE[1];
.global .align 1 .b8 _ZN34_INTERNAL_42784a01_4_k_cu_f896e1124cuda3std3__436_GLOBAL__N__42784a01_4_k_cu_f896e1126ignoreE[1];
.global .align 1 .b8 _ZN34_INTERNAL_42784a01_4_k_cu_f896e1124cuda3std3__419piecewise_constructE[1];
.global .align 1 .b8 _ZN34_INTERNAL_42784a01_4_k_cu_f896e1124cuda3std3__48in_placeE[1];
.global .align 1 .b8 _ZN34_INTERNAL_42784a01_4_k_cu_f896e1124cuda3std3__420unreachable_sentinelE[1];
.global .align 1 .b8 _ZN34_INTERNAL_42784a01_4_k_cu_f896e1124cuda3std3__47nulloptE[1];
.global .align 1 .b8 _ZN34_INTERNAL_42784a01_4_k_cu_f896e1124cuda3std3__48unexpectE[1];
.global .align 1 .b8 _ZN34_INTERNAL_42784a01_4_k_cu_f896e1124cuda3std6ranges3__45__cpo4swapE[1];
.global .align 1 .b8 _ZN34_INTERNAL_42784a01_4_k_cu_f896e1124cuda3std6ranges3__45__cpo9iter_moveE[1];
.global .align 1 .b8 _ZN34_INTERNAL_42784a01_4_k_cu_f896e1124cuda3std6ranges3__45__cpo5beginE[1];
.global .align 1 .b8 _ZN34_INTERNAL_42784a01_4_k_cu_f896e1124cuda3std6ranges3__45__cpo3endE[1];
.global .align 1 .b8 _ZN34_INTERNAL_42784a01_4_k_cu_f896e1124cuda3std6ranges3__45__cpo6cbeginE[1];
.global .align 1 .b8 _ZN34_INTERNAL_42784a01_4_k_cu_f896e1124cuda3std6ranges3__45__cpo4cendE[1];
.global .align 1 .b8 _ZN34_INTERNAL_42784a01_4_k_cu_f896e1124cuda3std6ranges3__45__cpo7advanceE[1];
.global .align 1 .b8 _ZN34_INTERNAL_42784a01_4_k_cu_f896e1124cuda3std6ranges3__45__cpo9iter_swapE[1];
.global .align 1 .b8 _ZN34_INTERNAL_42784a01_4_k_cu_f896e1124cuda3std6ranges3__45__cpo4nextE[1];
.global .align 1 .b8 _ZN34_INTERNAL_42784a01_4_k_cu_f896e1124cuda3std6ranges3__45__cpo4prevE[1];
.global .align 1 .b8 _ZN34_INTERNAL_42784a01_4_k_cu_f896e1124cuda3std6ranges3__45__cpo4dataE[1];
.global .align 1 .b8 _ZN34_INTERNAL_42784a01_4_k_cu_f896e1124cuda3std6ranges3__45__cpo5cdataE[1];
.global .align 1 .b8 _ZN34_INTERNAL_42784a01_4_k_cu_f896e1124cuda3std6ranges3__45__cpo4sizeE[1];
.global .align 1 .b8 _ZN34_INTERNAL_42784a01_4_k_cu_f896e1124cuda3std6ranges3__45__cpo5ssizeE[1];
.global .align 1 .b8 _ZN34_INTERNAL_42784a01_4_k_cu_f896e1124cuda3std6ranges3__45__cpo8distanceE[1];
.global .align 1 .b8 _ZN34_INTERNAL_42784a01_4_k_cu_f896e1126thrust24THRUST_300001_SM_1000_NS8cuda_cub3parE[1];
.global .align 1 .b8 _ZN34_INTERNAL_42784a01_4_k_cu_f896e1126thrust24THRUST_300001_SM_1000_NS8cuda_cub10par_nosyncE[1];
.global .align 1 .b8 _ZN34_INTERNAL_42784a01_4_k_cu_f896e1126thrust24THRUST_300001_SM_1000_NS6system6detail10sequential3seqE[1];
.global .align 1 .b8 _ZN34_INTERNAL_42784a01_4_k_cu_f896e1126thrust24THRUST_300001_SM_1000_NS12placeholders2_1E[1];
.global .align 1 .b8 _ZN34_INTERNAL_42784a01_4_k_cu_f896e1126thrust24THRUST_300001_SM_1000_NS12placeholders2_2E[1];
.global .align 1 .b8 _ZN34_INTERNAL_42784a01_4_k_cu_f896e1126thrust24THRUST_300001_SM_1000_NS12placeholders2_3E[1];
.global .align 1 .b8 _ZN34_INTERNAL_42784a01_4_k_cu_f896e1126thrust24THRUST_300001_SM_1000_NS12placeholders2_4E[1];
.global .align 1 .b8 _ZN34_INTERNAL_42784a01_4_k_cu_f896e1126thrust24THRUST_300001_SM_1000_NS12placeholders2_5E[1];
.global .align 1 .b8 _ZN34_INTERNAL_42784a01_4_k_cu_f896e1126thrust24THRUST_300001_SM_1000_NS12placeholders2_6E[1];
.global .align 1 .b8 _ZN34_INTERNAL_42784a01_4_k_cu_f896e1126thrust24THRUST_300001_SM_1000_NS12placeholders2_7E[1];
.global .align 1 .b8 _ZN34_INTERNAL_42784a01_4_k_cu_f896e1126thrust24THRUST_300001_SM_1000_NS12placeholders2_8E[1];
.global .align 1 .b8 _ZN34_INTERNAL_42784a01_4_k_cu_f896e1126thrust24THRUST_300001_SM_1000_NS12placeholders2_9E[1];
.global .align 1 .b8 _ZN34_INTERNAL_42784a01_4_k_cu_f896e1126thrust24THRUST_300001_SM_1000_NS12placeholders3_10E[1];
.global .align 1 .b8 _ZN34_INTERNAL_42784a01_4_k_cu_f896e1126thrust24THRUST_300001_SM_1000_NS3seqE[1];

.visible .entry _Z7stenciliiPiS_(
	.param .u32 _Z7stenciliiPiS__param_0,
	.param .u32 _Z7stenciliiPiS__param_1,
	.param .u64 .ptr .align 1 _Z7stenciliiPiS__param_2,
	.param .u64 .ptr .align 1 _Z7stenciliiPiS__param_3
)
{
	.reg .pred 	%p<2>;
	.reg .b32 	%r<34>;
	.reg .b64 	%rd<16>;

	ld.param.u32 	%r1, [_Z7stenciliiPiS__param_0];
	ld.param.u32 	%r2, [_Z7stenciliiPiS__param_1];
	ld.param.u64 	%rd1, [_Z7stenciliiPiS__param_2];
	ld.param.u64 	%rd2, [_Z7stenciliiPiS__param_3];
	cvta.to.global.u64 	%rd3, %rd2;
	cvta.to.global.u64 	%rd4, %rd1;
	mov.u32 	%r3, %ctaid.x;
	mov.u32 	%r4, %ntid.x;
	mov.u32 	%r5, %tid.x;
	mad.lo.s32 	%r6, %r3, %r4, %r5;
	div.u32 	%r7, %r6, %r2;
	mul.lo.s32 	%r8, %r7, %r2;
	sub.s32 	%r9, %r6, %r8;
	mul.wide.u32 	%rd5, %r6, 4;
	add.s64 	%rd6, %rd4, %rd5;
	ld.global.u32 	%r10, [%rd6];
	add.s32 	%r11, %r1, %r7;
	add.s32 	%r12, %r11, -1;
	rem.u32 	%r13, %r12, %r1;
	mad.lo.s32 	%r14, %r13, %r2, %r9;
	mul.wide.u32 	%rd7, %r14, 4;
	add.s64 	%rd8, %rd4, %rd7;
	ld.global.u32 	%r15, [%rd8];
	add.s32 	%r16, %r7, 1;
	rem.u32 	%r17, %r16, %r1;
	mad.lo.s32 	%r18, %r17, %r2, %r9;
	mul.wide.u32 	%rd9, %r18, 4;
	add.s64 	%rd10, %rd4, %rd9;
	ld.global.u32 	%r19, [%rd10];
	add.s32 	%r20, %r2, %r9;
	add.s32 	%r21, %r20, -1;
	rem.u32 	%r22, %r21, %r2;
	add.s32 	%r23, %r22, %r8;
	mul.wide.u32 	%rd11, %r23, 4;
	add.s64 	%rd12, %rd4, %rd11;
	ld.global.u32 	%r24, [%rd12];
	add.s32 	%r25, %r9, 1;
	setp.eq.s32 	%p1, %r25, %r2;
	selp.b32 	%r26, 0, %r25, %p1;
	add.s32 	%r27, %r26, %r8;
	mul.wide.u32 	%rd13, %r27, 4;
	add.s64 	%rd14, %rd4, %rd13;
	ld.global.u32 	%r28, [%rd14];
	shl.b32 	%r29, %r10, 2;
	sub.s32 	%r30, %r15, %r29;
	add.s32 	%r31, %r30, %r19;
	add.s32 	%r32, %r31, %r24;
	add.s32 	%r33, %r32, %r28;
	add.s64 	%rd15, %rd3, %rd5;
	st.global.u32 	[%rd15], %r33;
	ret;

}
	// .globl	_ZN3cub18CUB_300001_SM_10006detail11EmptyKernelIvEEvv
.visible .entry _ZN3cub18CUB_300001_SM_10006detail11EmptyKernelIvEEvv()
{


	ret;

}


// ===== COMPILED SASS (sm_100) =====

	.target	sm_100

	.elftype	@"ET_EXEC"


//--------------------- .note.nv.tkinfo           --------------------------
	.section	.note.nv.tkinfo,"",@"SHT_NOTE"
	.sectionflags	@"SHF_NOTE_NV_TKINFO"
	.tkinfo
        /*0018*/ 	.word	0x00000002
        /*0030*/ 	.string	""
        /*0030*/ 	.string	"ptxas"
        /*0030*/ 	.string	"Cuda compilation tools, release 13.0, V13.0.88"
        /*0030*/ 	.string	"Build cuda_13.0.r13.0/compiler.36424714_0"
        /*0030*/ 	.string	"-arch sm_100 -m 64 "



//--------------------- .note.nv.cuinfo           --------------------------
	.section	.note.nv.cuinfo,"",@"SHT_NOTE"
	.sectionflags	@"SHF_NOTE_NV_CUINFO"
        /*0018*/ 	.short	0x0002
        /*001a*/ 	.short	0x0064
        /*001c*/ 	.short	0x0082
	.zero		2


//--------------------- .nv.info                  --------------------------
	.section	.nv.info,"",@"SHT_CUDA_INFO"
	.align	4


	//----- nvinfo : EIATTR_REGCOUNT
	.align		4
        /*0000*/ 	.byte	0x04, 0x2f
        /*0002*/ 	.short	(.L_44 - .L_43)
	.align		4
.L_43:
        /*0004*/ 	.word	index@(_Z7stenciliiPiS_)
        /*0008*/ 	.word	0x00000012


	//----- nvinfo : EIATTR_FRAME_SIZE
	.align		4
.L_44:
        /*000c*/ 	.byte	0x04, 0x11
        /*000e*/ 	.short	(.L_46 - .L_45)
	.align		4
.L_45:
        /*0010*/ 	.word	index@(_Z7stenciliiPiS_)
        /*0014*/ 	.word	0x00000000


	//----- nvinfo : EIATTR_REGCOUNT
	.align		4
.L_46:
        /*0018*/ 	.byte	0x04, 0x2f
        /*001a*/ 	.short	(.L_48 - .L_47)
	.align		4
.L_47:
        /*001c*/ 	.word	index@(_ZN3cub18CUB_300001_SM_10006detail11EmptyKernelIvEEvv)
        /*0020*/ 	.word	0x00000004


	//----- nvinfo : EIATTR_FRAME_SIZE
	.align		4
.L_48:
        /*0024*/ 	.byte	0x04, 0x11
        /*0026*/ 	.short	(.L_50 - .L_49)
	.align		4
.L_49:
        /*0028*/ 	.word	index@(_ZN3cub18CUB_300001_SM_10006detail11EmptyKernelIvEEvv)
        /*002c*/ 	.word	0x00000000


	//----- nvinfo : EIATTR_MIN_STACK_SIZE
	.align		4
.L_50:
        /*0030*/ 	.byte	0x04, 0x12
        /*0032*/ 	.short	(.L_52 - .L_51)
	.align		4
.L_51:
        /*0034*/ 	.word	index@(_ZN3cub18CUB_300001_SM_10006detail11EmptyKernelIvEEvv)
        /*0038*/ 	.word	0x00000000


	//----- nvinfo : EIATTR_MIN_STACK_SIZE
	.align		4
.L_52:
        /*003c*/ 	.byte	0x04, 0x12
        /*003e*/ 	.short	(.L_54 - .L_53)
	.align		4
.L_53:
        /*0040*/ 	.word	index@(_Z7stenciliiPiS_)
        /*0044*/ 	.word	0x00000000
.L_54:


//--------------------- .nv.compat                --------------------------
	.section	.nv.compat,"",@"SHT_CUDA_COMPAT_INFO"
	.align	4
        /*0000*/ 	.byte	0x02, 0x09, 0x00, 0x00, 0x02, 0x02, 0x01, 0x00, 0x02, 0x05, 0x05, 0x00, 0x03, 0x07, 0x01, 0x01
        /*0010*/ 	.byte	0x02, 0x03, 0x00, 0x00, 0x02, 0x06, 0x01, 0x00, 0x04, 0x0b, 0x08, 0x00, 0x09, 0x00, 0x00, 0x00
        /*0020*/ 	.byte	0x00, 0x00, 0x00, 0x00


//--------------------- .nv.info._ZN3cub18CUB_300001_SM_10006detail11EmptyKernelIvEEvv --------------------------
	.section	.nv.info._ZN3cub18CUB_300001_SM_10006detail11EmptyKernelIvEEvv,"",@"SHT_CUDA_INFO"
	.sectionflags	@""
	.align	4


	//----- nvinfo : EIATTR_CUDA_API_VERSION
	.align		4
        /*0000*/ 	.byte	0x04, 0x37
        /*0002*/ 	.short	(.L_56 - .L_55)
.L_55:
        /*0004*/ 	.word	0x00000082


	//----- nvinfo : EIATTR_SPARSE_MMA_MASK
	.align		4
.L_56:
        /*0008*/ 	.byte	0x03, 0x50
        /*000a*/ 	.short	0x0000


	//----- nvinfo : EIATTR_MAXREG_COUNT
	.align		4
        /*000c*/ 	.byte	0x03, 0x1b
        /*000e*/ 	.short	0x00ff


	//----- nvinfo : EIATTR_MERCURY_ISA_VERSION
	.align		4
        /*0010*/ 	.byte	0x03, 0x5f
        /*0012*/ 	.short	0x0101


	//----- nvinfo : EIATTR_VRC_CTA_INIT_COUNT
	.align		4
        /*0014*/ 	.byte	0x02, 0x4a
	.zero		1
	.zero		1


	//----- nvinfo : EIATTR_EXIT_INSTR_OFFSETS
	.align		4
        /*0018*/ 	.byte	0x04, 0x1c
        /*001a*/ 	.short	(.L_58 - .L_57)


	//   ....[0]....
.L_57:
        /*001c*/ 	.word	0x00000010


	//----- nvinfo : EIATTR_SW_WAR
	.align		4
.L_58:
        /*0020*/ 	.byte	0x04, 0x36
        /*0022*/ 	.short	(.L_60 - .L_59)
.L_59:
        /*0024*/ 	.word	0x00000008
.L_60:


//--------------------- .nv.info._Z7stenciliiPiS_ --------------------------
	.section	.nv.info._Z7stenciliiPiS_,"",@"SHT_CUDA_INFO"
	.sectionflags	@""
	.align	4


	//----- nvinfo : EIATTR_CUDA_API_VERSION
	.align		4
        /*0000*/ 	.byte	0x04, 0x37
        /*0002*/ 	.short	(.L_62 - .L_61)
.L_61:
        /*0004*/ 	.word	0x00000082


	//----- nvinfo : EIATTR_KPARAM_INFO
	.align		4
.L_62:
        /*0008*/ 	.byte	0x04, 0x17
        /*000a*/ 	.short	(.L_64 - .L_63)
.L_63:
        /*000c*/ 	.word	0x00000000
        /*0010*/ 	.short	0x0003
        /*0012*/ 	.short	0x0010
        /*0014*/ 	.byte	0x00, 0xf5, 0x21, 0x00


	//----- nvinfo : EIATTR_KPARAM_INFO
	.align		4
.L_64:
        /*0018*/ 	.byte	0x04, 0x17
        /*001a*/ 	.short	(.L_66 - .L_65)
.L_65:
        /*001c*/ 	.word	0x00000000
        /*0020*/ 	.short	0x0002
        /*0022*/ 	.short	0x0008
        /*0024*/ 	.byte	0x00, 0xf5, 0x21, 0x00


	//----- nvinfo : EIATTR_KPARAM_INFO
	.align		4
.L_66:
        /*0028*/ 	.byte	0x04, 0x17
        /*002a*/ 	.short	(.L_68 - .L_67)
.L_67:
        /*002c*/ 	.word	0x00000000
        /*0030*/ 	.short	0x0001
        /*0032*/ 	.short	0x0004
        /*0034*/ 	.byte	0x00, 0xf0, 0x11, 0x00


	//----- nvinfo : EIATTR_KPARAM_INFO
	.align		4
.L_68:
        /*0038*/ 	.byte	0x04, 0x17
        /*003a*/ 	.short	(.L_70 - .L_69)
.L_69:
        /*003c*/ 	.word	0x00000000
        /*0040*/ 	.short	0x0000
        /*0042*/ 	.short	0x0000
        /*0044*/ 	.byte	0x00, 0xf0, 0x11, 0x00


	//----- nvinfo : EIATTR_SPARSE_MMA_MASK
	.align		4
.L_70:
        /*0048*/ 	.byte	0x03, 0x50
        /*004a*/ 	.short	0x0000


	//----- nvinfo : EIATTR_MAXREG_COUNT
	.align		4
        /*004c*/ 	.byte	0x03, 0x1b
        /*004e*/ 	.short	0x00ff


	//----- nvinfo : EIATTR_MERCURY_ISA_VERSION
	.align		4
        /*0050*/ 	.byte	0x03, 0x5f
        /*0052*/ 	.short	0x0101


	//----- nvinfo : EIATTR_VRC_CTA_INIT_COUNT
	.align		4
        /*0054*/ 	.byte	0x02, 0x4a
	.zero		1
	.zero		1


	//----- nvinfo : EIATTR_EXIT_INSTR_OFFSETS
	.align		4
        /*0058*/ 	.byte	0x04, 0x1c
        /*005a*/ 	.short	(.L_72 - .L_71)


	//   ....[0]....
.L_71:
        /*005c*/ 	.word	0x00000590


	//----- nvinfo : EIATTR_CBANK_PARAM_SIZE
	.align		4
.L_72:
        /*0060*/ 	.byte	0x03, 0x19
        /*0062*/ 	.short	0x0018


	//----- nvinfo : EIATTR_PARAM_CBANK
	.align		4
        /*0064*/ 	.byte	0x04, 0x0a
        /*0066*/ 	.short	(.L_74 - .L_73)
	.align		4
.L_73:
        /*0068*/ 	.word	index@(.nv.constant0._Z7stenciliiPiS_)
        /*006c*/ 	.short	0x0380
        /*006e*/ 	.short	0x0018


	//----- nvinfo : EIATTR_SW_WAR
	.align		4
.L_74:
        /*0070*/ 	.byte	0x04, 0x36
        /*0072*/ 	.short	(.L_76 - .L_75)
.L_75:
        /*0074*/ 	.word	0x00000008
.L_76:


//--------------------- .nv.callgraph             --------------------------
	.section	.nv.callgraph,"",@"SHT_CUDA_CALLGRAPH"
	.align	4
	.sectionentsize	8
	.align		4
        /*0000*/ 	.word	0x00000000
	.align		4
        /*0004*/ 	.word	0xffffffff
	.align		4
        /*0008*/ 	.word	0x00000000
	.align		4
        /*000c*/ 	.word	0xfffffffe
	.align		4
        /*0010*/ 	.word	0x00000000
	.align		4
        /*0014*/ 	.word	0xfffffffd
	.align		4
        /*0018*/ 	.word	0x00000000
	.align		4
        /*001c*/ 	.word	0xfffffffc


//--------------------- .nv.constant4             --------------------------
	.section	.nv.constant4,"a",@progbits
	.align	8
	.align		8
.nv.constant4:
        /*0000*/ 	.dword	_ZN34_INTERNAL_42784a01_4_k_cu_f896e1124cuda3std3__45__cpo5beginE
	.align		8
        /*0008*/ 	.dword	_ZN34_INTERNAL_42784a01_4_k_cu_f896e1124cuda3std3__45__cpo3endE
	.align		8
        /*0010*/ 	.dword	_ZN34_INTERNAL_42784a01_4_k_cu_f896e1124cuda3std3__45__cpo6cbeginE
	.align		8
        /*0018*/ 	.dword	_ZN34_INTERNAL_42784a01_4_k_cu_f896e1124cuda3std3__45__cpo4cendE
	.align		8
        /*0020*/ 	.dword	_ZN34_INTERNAL_42784a01_4_k_cu_f896e1124cuda3std3__45__cpo6rbeginE
	.align		8
        /*0028*/ 	.dword	_ZN34_INTERNAL_42784a01_4_k_cu_f896e1124cuda3std3__45__cpo4rendE
	.align		8
        /*0030*/ 	.dword	_ZN34_INTERNAL_42784a01_4_k_cu_f896e1124cuda3std3__45__cpo7crbeginE
	.align		8
        /*0038*/ 	.dword	_ZN34_INTERNAL_42784a01_4_k_cu_f896e1124cuda3std3__45__cpo5crendE
	.align		8
        /*0040*/ 	.dword	_ZN34_INTERNAL_42784a01_4_k_cu_f896e1124cuda3std3__436_GLOBAL__N__42784a01_4_k_cu_f896e1126ignoreE
	.align		8
        /*0048*/ 	.dword	_ZN34_INTERNAL_42784a01_4_k_cu_f896e1124cuda3std3__419piecewise_constructE
	.align		8
        /*0050*/ 	.dword	_ZN34_INTERNAL_42784a01_4_k_cu_f896e1124cuda3std3__48in_placeE
	.align		8
        /*0058*/ 	.dword	_ZN34_INTERNAL_42784a01_4_k_cu_f896e1124cuda3std3__420unreachable_sentinelE
	.align		8
        /*0060*/ 	.dword	_ZN34_INTERNAL_42784a01_4_k_cu_f896e1124cuda3std3__47nulloptE
	.align		8
        /*0068*/ 	.dword	_ZN34_INTERNAL_42784a01_4_k_cu_f896e1124cuda3std3__48unexpectE
	.align		8
        /*0070*/ 	.dword	_ZN34_INTERNAL_42784a01_4_k_cu_f896e1124cuda3std6ranges3__45__cpo4swapE
	.align		8
        /*0078*/ 	.dword	_ZN34_INTERNAL_42784a01_4_k_cu_f896e1124cuda3std6ranges3__45__cpo9iter_moveE
	.align		8
        /*0080*/ 	.dword	_ZN34_INTERNAL_42784a01_4_k_cu_f896e1124cuda3std6ranges3__45__cpo5beginE
	.align		8
        /*0088*/ 	.dword	_ZN34_INTERNAL_42784a01_4_k_cu_f896e1124cuda3std6ranges3__45__cpo3endE
	.align		8
        /*0090*/ 	.dword	_ZN34_INTERNAL_42784a01_4_k_cu_f896e1124cuda3std6ranges3__45__cpo6cbeginE
	.align		8
        /*0098*/ 	.dword	_ZN34_INTERNAL_42784a01_4_k_cu_f896e1124cuda3std6ranges3__45__cpo4cendE
	.align		8
        /*00a0*/ 	.dword	_ZN34_INTERNAL_42784a01_4_k_cu_f896e1124cuda3std6ranges3__45__cpo7advanceE
	.align		8
        /*00a8*/ 	.dword	_ZN34_INTERNAL_42784a01_4_k_cu_f896e1124cuda3std6ranges3__45__cpo9iter_swapE
	.align		8
        /*00b0*/ 	.dword	_ZN34_INTERNAL_42784a01_4_k_cu_f896e1124cuda3std6ranges3__45__cpo4nextE
	.align		8
        /*00b8*/ 	.dword	_ZN34_INTERNAL_42784a01_4_k_cu_f896e1124cuda3std6ranges3__45__cpo4prevE
	.align		8
        /*00c0*/ 	.dword	_ZN34_INTERNAL_42784a01_4_k_cu_f896e1124cuda3std6ranges3__45__cpo4dataE
	.align		8
        /*00c8*/ 	.dword	_ZN34_INTERNAL_42784a01_4_k_cu_f896e1124cuda3std6ranges3__45__cpo5cdataE
	.align		8
        /*00d0*/ 	.dword	_ZN34_INTERNAL_42784a01_4_k_cu_f896e1124cuda3std6ranges3__45__cpo4sizeE
	.align		8
        /*00d8*/ 	.dword	_ZN34_INTERNAL_42784a01_4_k_cu_f896e1124cuda3std6ranges3__45__cpo5ssizeE
	.align		8
        /*00e0*/ 	.dword	_ZN34_INTERNAL_42784a01_4_k_cu_f896e1124cuda3std6ranges3__45__cpo8distanceE
	.align		8
        /*00e8*/ 	.dword	_ZN34_INTERNAL_42784a01_4_k_cu_f896e1126thrust24THRUST_300001_SM_1000_NS8cuda_cub3parE
	.align		8
        /*00f0*/ 	.dword	_ZN34_INTERNAL_42784a01_4_k_cu_f896e1126thrust24THRUST_300001_SM_1000_NS8cuda_cub10par_nosyncE
	.align		8
        /*00f8*/ 	.dword	_ZN34_INTERNAL_42784a01_4_k_cu_f896e1126thrust24THRUST_300001_SM_1000_NS6system6detail10sequential3seqE
	.align		8
        /*0100*/ 	.dword	_ZN34_INTERNAL_42784a01_4_k_cu_f896e1126thrust24THRUST_300001_SM_1000_NS12placeholders2_1E
	.align		8
        /*0108*/ 	.dword	_ZN34_INTERNAL_42784a01_4_k_cu_f896e1126thrust24THRUST_300001_SM_1000_NS12placeholders2_2E
	.align		8
        /*0110*/ 	.dword	_ZN34_INTERNAL_42784a01_4_k_cu_f896e1126thrust24THRUST_300001_SM_1000_NS12placeholders2_3E
	.align		8
        /*0118*/ 	.dword	_ZN34_INTERNAL_42784a01_4_k_cu_f896e1126thrust24THRUST_300001_SM_1000_NS12placeholders2_4E
	.align		8
        /*0120*/ 	.dword	_ZN34_INTERNAL_42784a01_4_k_cu_f896e1126thrust24THRUST_300001_SM_1000_NS12placeholders2_5E
	.align		8
        /*0128*/ 	.dword	_ZN34_INTERNAL_42784a01_4_k_cu_f896e1126thrust24THRUST_300001_SM_1000_NS12placeholders2_6E
	.align		8
        /*0130*/ 	.dword	_ZN34_INTERNAL_42784a01_4_k_cu_f896e1126thrust24THRUST_300001_SM_1000_NS12placeholders2_7E
	.align		8
        /*0138*/ 	.dword	_ZN34_INTERNAL_42784a01_4_k_cu_f896e1126thrust24THRUST_300001_SM_1000_NS12placeholders2_8E
	.align		8
        /*0140*/ 	.dword	_ZN34_INTERNAL_42784a01_4_k_cu_f896e1126thrust24THRUST_300001_SM_1000_NS12placeholders2_9E
	.align		8
        /*0148*/ 	.dword	_ZN34_INTERNAL_42784a01_4_k_cu_f896e1126thrust24THRUST_300001_SM_1000_NS12placeholders3_10E
	.align		8
        /*0150*/ 	.dword	_ZN34_INTERNAL_42784a01_4_k_cu_f896e1126thrust24THRUST_300001_SM_1000_NS3seqE


//--------------------- .text._ZN3cub18CUB_300001_SM_10006detail11EmptyKernelIvEEvv --------------------------
	.section	.text._ZN3cub18CUB_300001_SM_10006detail11EmptyKernelIvEEvv,"ax",@progbits
	.align	128
        .global         _ZN3cub18CUB_300001_SM_10006detail11EmptyKernelIvEEvv
        .type           _ZN3cub18CUB_300001_SM_10006detail11EmptyKernelIvEEvv,@function
        .size           _ZN3cub18CUB_300001_SM_10006detail11EmptyKernelIvEEvv,(.L_x_2 - _ZN3cub18CUB_300001_SM_10006detail11EmptyKernelIvEEvv)
        .other          _ZN3cub18CUB_300001_SM_10006detail11EmptyKernelIvEEvv,@"STO_CUDA_ENTRY STV_DEFAULT"
_ZN3cub18CUB_300001_SM_10006detail11EmptyKernelIvEEvv:
.text._ZN3cub18CUB_300001_SM_10006detail11EmptyKernelIvEEvv:
[----:B------:R-:W-:Y:S01]  /*0000*/  LDC R1, c[0x0][0x37c] ;  /* 0x0000df00ff017b82 */ /* 0x000fe20000000800 */
[----:B------:R-:W-:Y:S05]  /*0010*/  EXIT ;  /* 0x000000000000794d */ /* 0x000fea0003800000 */
.L_x_0:
[----:B------:R-:W-:-:S00]  /*0020*/  BRA `(.L_x_0) ;  /* 0xfffffffc00fc7947 */ /* 0x000fc0000383ffff */
[----:B------:R-:W-:-:S00]  /*0030*/  NOP ;  /* 0x0000000000007918 */ /* 0x000fc00000000000 */
        /* <DEDUP_REMOVED lines=12> */
.L_x_2:


//--------------------- .text._Z7stenciliiPiS_    --------------------------
	.section	.text._Z7stenciliiPiS_,"ax",@progbits
	.align	128
        .global         _Z7stenciliiPiS_
        .type           _Z7stenciliiPiS_,@function
        .size           _Z7stenciliiPiS_,(.L_x_3 - _Z7stenciliiPiS_)
        .other          _Z7stenciliiPiS_,@"STO_CUDA_ENTRY STV_DEFAULT"
_Z7stenciliiPiS_:
.text._Z7stenciliiPiS_:
[----:B------:R-:W-:Y:S08]  /*0000*/  LDC R1, c[0x0][0x37c] ;  /* 0x0000df00ff017b82 */ /* 0x000ff00000000800 */
[----:B------:R-:W0:Y:S01]  /*0010*/  LDC.64 R2, c[0x0][0x380] ;  /* 0x0000e000ff027b82 */ /* 0x000e220000000a00 */
[----:B------:R-:W1:Y:S07]  /*0020*/  S2R R7, SR_TID.X ;  /* 0x0000000000077919 */ /* 0x000e6e0000002100 */
[----:B------:R-:W1:Y:S08]  /*0030*/  S2UR UR4, SR_CTAID.X ;  /* 0x00000000000479c3 */ /* 0x000e700000002500 */
[----:B------:R-:W1:Y:S01]  /*0040*/  LDC R6, c[0x0][0x360] ;  /* 0x0000d800ff067b82 */ /* 0x000e620000000800 */
[----:B0-----:R-:W0:Y:S08]  /*0050*/  I2F.U32.RP R0, R3 ;  /* 0x0000000300007306 */ /* 0x001e300000209000 */
[----:B0-----:R-:W0:Y:S02]  /*0060*/  MUFU.RCP R0, R0 ;  /* 0x0000000000007308 */ /* 0x001e240000001000 */
[----:B0-----:R-:W-:Y:S01]  /*0070*/  IADD3 R4, PT, PT, R0, 0xffffffe, RZ ;  /* 0x0ffffffe00047810 */ /* 0x001fe20007ffe0ff */
[----:B-1----:R-:W-:Y:S01]  /*0080*/  IMAD R0, R6, UR4, R7 ;  /* 0x0000000406007c24 */ /* 0x002fe2000f8e0207 */
[----:B------:R-:W-:Y:S01]  /*0090*/  LOP3.LUT R7, RZ, R3, RZ, 0x33, !PT ;  /* 0x00000003ff077212 */ /* 0x000fe200078e33ff */
[----:B------:R-:W0:Y:S03]  /*00a0*/  LDCU.64 UR4, c[0x0][0x358] ;  /* 0x00006b00ff0477ac */ /* 0x000e260008000a00 */
[----:B------:R1:W2:Y:S02]  /*00b0*/  F2I.FTZ.U32.TRUNC.NTZ R5, R4 ;  /* 0x0000000400057305 */ /* 0x0002a4000021f000 */
[----:B-1----:R-:W-:-:S02]  /*00c0*/  HFMA2 R4, -RZ, RZ, 0, 0 ;  /* 0x00000000ff047431 */ /* 0x002fc400000001ff */
[----:B--2---:R-:W-:-:S04]  /*00d0*/  IMAD.MOV R8, RZ, RZ, -R5 ;  /* 0x000000ffff087224 */ /* 0x004fc800078e0a05 */
[----:B------:R-:W-:Y:S02]  /*00e0*/  IMAD R9, R8, R3, RZ ;  /* 0x0000000308097224 */ /* 0x000fe400078e02ff */
[----:B------:R-:W1:Y:S02]  /*00f0*/  I2F.U32.RP R8, R2 ;  /* 0x0000000200087306 */ /* 0x000e640000209000 */
[----:B------:R-:W-:-:S06]  /*0100*/  IMAD.HI.U32 R9, R5, R9, R4 ;  /* 0x0000000905097227 */ /* 0x000fcc00078e0004 */
[----:B------:R-:W-:-:S04]  /*0110*/  IMAD.HI.U32 R6, R9, R0, RZ ;  /* 0x0000000009067227 */ /* 0x000fc800078e00ff */
[----:B------:R-:W-:Y:S01]  /*0120*/  IMAD.MOV R4, RZ, RZ, -R6 ;  /* 0x000000ffff047224 */ /* 0x000fe200078e0a06 */
[----:B-1----:R-:W1:Y:S03]  /*0130*/  MUFU.RCP R8, R8 ;  /* 0x0000000800087308 */ /* 0x002e660000001000 */
[----:B------:R-:W-:-:S05]  /*0140*/  IMAD R4, R3, R4, R0 ;  /* 0x0000000403047224 */ /* 0x000fca00078e0200 */
[----:B------:R-:W-:Y:S02]  /*0150*/  ISETP.GE.U32.AND P0, PT, R4, R3, PT ;  /* 0x000000030400720c */ /* 0x000fe40003f06070 */
[----:B-1----:R-:W-:-:S11]  /*0160*/  IADD3 R5, PT, PT, R8, 0xffffffe, RZ ;  /* 0x0ffffffe08057810 */ /* 0x002fd60007ffe0ff */
[----:B------:R-:W-:Y:S01]  /*0170*/  @P0 IMAD.IADD R4, R4, 0x1, -R3 ;  /* 0x0000000104040824 */ /* 0x000fe200078e0a03 */
[----:B------:R-:W-:Y:S02]  /*0180*/  @P0 IADD3 R6, PT, PT, R6, 0x1, RZ ;  /* 0x0000000106060810 */ /* 0x000fe40007ffe0ff */
[----:B------:R-:W-:Y:S01]  /*0190*/  ISETP.NE.U32.AND P0, PT, R3, RZ, PT ;  /* 0x000000ff0300720c */ /* 0x000fe20003f05070 */
[----:B------:R-:W1:Y:S01]  /*01a0*/  F2I.FTZ.U32.TRUNC.NTZ R5, R5 ;  /* 0x0000000500057305 */ /* 0x000e62000021f000 */
[----:B------:R-:W-:Y:S02]  /*01b0*/  ISETP.GE.U32.AND P1, PT, R4, R3, PT ;  /* 0x000000030400720c */ /* 0x000fe40003f26070 */
[----:B------:R-:W-:-:S11]  /*01c0*/  MOV R4, RZ ;  /* 0x000000ff00047202 */ /* 0x000fd60000000f00 */
[----:B------:R-:W-:Y:S01]  /*01d0*/  @P1 IADD3 R6, PT, PT, R6, 0x1, RZ ;  /* 0x0000000106061810 */ /* 0x000fe20007ffe0ff */
[----:B-1----:R-:W-:-:S03]  /*01e0*/  IMAD.MOV R11, RZ, RZ, -R5 ;  /* 0x000000ffff0b7224 */ /* 0x002fc600078e0a05 */
[----:B------:R-:W-:Y:S01]  /*01f0*/  SEL R6, R7, R6, !P0 ;  /* 0x0000000607067207 */ /* 0x000fe20004000000 */
[----:B------:R-:W-:-:S04]  /*0200*/  IMAD R11, R11, R2, RZ ;  /* 0x000000020b0b7224 */ /* 0x000fc800078e02ff */
[----:B------:R-:W-:Y:S02]  /*0210*/  IMAD.MOV R8, RZ, RZ, -R6 ;  /* 0x000000ffff087224 */ /* 0x000fe400078e0a06 */
[----:B------:R-:W-:Y:S01]  /*0220*/  IMAD.HI.U32 R4, R5, R11, R4 ;  /* 0x0000000b05047227 */ /* 0x000fe200078e0004 */
[----:B------:R-:W-:-:S03]  /*0230*/  IADD3 R5, PT, PT, R6, -0x1, R2 ;  /* 0xffffffff06057810 */ /* 0x000fc60007ffe002 */
[----:B------:R-:W-:Y:S02]  /*0240*/  VIADD R11, R6, 0x1 ;  /* 0x00000001060b7836 */ /* 0x000fe40000000000 */
[----:B------:R-:W-:Y:S02]  /*0250*/  IMAD R8, R3, R8, R0 ;  /* 0x0000000803087224 */ /* 0x000fe400078e0200 */
[----:B------:R-:W-:-:S03]  /*0260*/  IMAD.HI.U32 R10, R4, R5, RZ ;  /* 0x00000005040a7227 */ /* 0x000fc600078e00ff */
[----:B------:R-:W-:Y:S01]  /*0270*/  IADD3 R12, PT, PT, R8, -0x1, R3 ;  /* 0xffffffff080c7810 */ /* 0x000fe20007ffe003 */
[----:B------:R-:W-:Y:S01]  /*0280*/  IMAD.HI.U32 R4, R4, R11, RZ ;  /* 0x0000000b04047227 */ /* 0x000fe200078e00ff */
[----:B------:R-:W-:Y:S02]  /*0290*/  IADD3 R10, PT, PT, -R10, RZ, RZ ;  /* 0x000000ff0a0a7210 */ /* 0x000fe40007ffe1ff */
[----:B------:R-:W-:Y:S02]  /*02a0*/  IADD3 R14, PT, PT, R8, 0x1, RZ ;  /* 0x00000001080e7810 */ /* 0x000fe40007ffe0ff */
[----:B------:R-:W-:Y:S01]  /*02b0*/  IADD3 R13, PT, PT, -R4, RZ, RZ ;  /* 0x000000ff040d7210 */ /* 0x000fe20007ffe1ff */
[----:B------:R-:W-:-:S04]  /*02c0*/  IMAD.HI.U32 R4, R9, R12, RZ ;  /* 0x0000000c09047227 */ /* 0x000fc800078e00ff */
[C---:B------:R-:W-:Y:S01]  /*02d0*/  IMAD R9, R2.reuse, R10, R5 ;  /* 0x0000000a02097224 */ /* 0x040fe200078e0205 */
[-C--:B------:R-:W-:Y:S01]  /*02e0*/  LOP3.LUT R10, RZ, R2.reuse, RZ, 0x33, !PT ;  /* 0x00000002ff0a7212 */ /* 0x080fe200078e33ff */
[----:B------:R-:W-:Y:S02]  /*02f0*/  IMAD.MOV R4, RZ, RZ, -R4 ;  /* 0x000000ffff047224 */ /* 0x000fe400078e0a04 */
[----:B------:R-:W-:Y:S01]  /*0300*/  IMAD R11, R2, R13, R11 ;  /* 0x0000000d020b7224 */ /* 0x000fe200078e020b */
[----:B------:R-:W-:Y:S01]  /*0310*/  ISETP.GE.U32.AND P1, PT, R9, R2, PT ;  /* 0x000000020900720c */ /* 0x000fe20003f26070 */
[----:B------:R-:W-:Y:S02]  /*0320*/  IMAD R12, R3, R4, R12 ;  /* 0x00000004030c7224 */ /* 0x000fe400078e020c */
[----:B------:R-:W1:Y:S01]  /*0330*/  LDC.64 R4, c[0x0][0x388] ;  /* 0x0000e200ff047b82 */ /* 0x000e620000000a00 */
[----:B------:R-:W-:Y:S02]  /*0340*/  ISETP.GE.U32.AND P2, PT, R11, R2, PT ;  /* 0x000000020b00720c */ /* 0x000fe40003f46070 */
[----:B------:R-:W-:-:S07]  /*0350*/  ISETP.GE.U32.AND P3, PT, R12, R3, PT ;  /* 0x000000030c00720c */ /* 0x000fce0003f66070 */
[----:B------:R-:W-:-:S04]  /*0360*/  @P1 IADD3 R9, PT, PT, R9, -R2, RZ ;  /* 0x8000000209091210 */ /* 0x000fc80007ffe0ff */
[-C--:B------:R-:W-:Y:S02]  /*0370*/  @P2 IADD3 R11, PT, PT, R11, -R2.reuse, RZ ;  /* 0x800000020b0b2210 */ /* 0x080fe40007ffe0ff */
[-C--:B------:R-:W-:Y:S01]  /*0380*/  ISETP.GE.U32.AND P1, PT, R9, R2.reuse, PT ;  /* 0x000000020900720c */ /* 0x080fe20003f26070 */
[----:B------:R-:W-:Y:S01]  /*0390*/  @P3 IMAD.IADD R12, R12, 0x1, -R3 ;  /* 0x000000010c0c3824 */ /* 0x000fe200078e0a03 */
[----:B------:R-:W-:Y:S02]  /*03a0*/  ISETP.GE.U32.AND P2, PT, R11, R2, PT ;  /* 0x000000020b00720c */ /* 0x000fe40003f46070 */
[----:B------:R-:W-:Y:S02]  /*03b0*/  ISETP.NE.U32.AND P3, PT, R2, RZ, PT ;  /* 0x000000ff0200720c */ /* 0x000fe40003f65070 */
[----:B------:R-:W-:-:S07]  /*03c0*/  ISETP.GE.U32.AND P4, PT, R12, R3, PT ;  /* 0x000000030c00720c */ /* 0x000fce0003f86070 */
[----:B------:R-:W-:Y:S02]  /*03d0*/  @P1 IADD3 R9, PT, PT, R9, -R2, RZ ;  /* 0x8000000209091210 */ /* 0x000fe40007ffe0ff */
[----:B------:R-:W-:Y:S01]  /*03e0*/  @P2 IMAD.IADD R11, R11, 0x1, -R2 ;  /* 0x000000010b0b2824 */ /* 0x000fe200078e0a02 */
[----:B------:R-:W-:Y:S02]  /*03f0*/  ISETP.NE.AND P1, PT, R14, R3, PT ;  /* 0x000000030e00720c */ /* 0x000fe40003f25270 */
[----:B------:R-:W-:Y:S02]  /*0400*/  SEL R9, R10, R9, !P3 ;  /* 0x000000090a097207 */ /* 0x000fe40005800000 */
[----:B------:R-:W-:Y:S02]  /*0410*/  @P4 IADD3 R12, PT, PT, R12, -R3, RZ ;  /* 0x800000030c0c4210 */ /* 0x000fe40007ffe0ff */
[----:B------:R-:W-:Y:S01]  /*0420*/  SEL R2, R10, R11, !P3 ;  /* 0x0000000b0a027207 */ /* 0x000fe20005800000 */
[----:B------:R-:W-:Y:S01]  /*0430*/  IMAD R9, R9, R3, R8 ;  /* 0x0000000309097224 */ /* 0x000fe200078e0208 */
[----:B------:R-:W-:Y:S01]  /*0440*/  SEL R15, R14, RZ, P1 ;  /* 0x000000ff0e0f7207 */ /* 0x000fe20000800000 */
[----:B-1----:R-:W-:Y:S01]  /*0450*/  IMAD.WIDE.U32 R10, R0, 0x4, R4 ;  /* 0x00000004000a7825 */ /* 0x002fe200078e0004 */
[----:B------:R-:W-:-:S03]  /*0460*/  SEL R14, R7, R12, !P0 ;  /* 0x0000000c070e7207 */ /* 0x000fc60004000000 */
[----:B------:R-:W-:Y:S02]  /*0470*/  IMAD.WIDE.U32 R12, R9, 0x4, R4 ;  /* 0x00000004090c7825 */ /* 0x000fe400078e0004 */
[----:B0-----:R-:W2:Y:S02]  /*0480*/  LDG.E R10, desc[UR4][R10.64] ;  /* 0x000000040a0a7981 */ /* 0x001ea4000c1e1900 */
[-C--:B------:R-:W-:Y:S02]  /*0490*/  IMAD R7, R2, R3.reuse, R8 ;  /* 0x0000000302077224 */ /* 0x080fe400078e0208 */
[CC--:B------:R-:W-:Y:S01]  /*04a0*/  IMAD R9, R6.reuse, R3.reuse, R14 ;  /* 0x0000000306097224 */ /* 0x0c0fe200078e020e */
[----:B------:R-:W2:Y:S01]  /*04b0*/  LDG.E R13, desc[UR4][R12.64] ;  /* 0x000000040c0d7981 */ /* 0x000ea2000c1e1900 */
[----:B------:R-:W-:Y:S02]  /*04c0*/  IMAD R15, R6, R3, R15 ;  /* 0x00000003060f7224 */ /* 0x000fe400078e020f */
[----:B------:R-:W-:-:S04]  /*04d0*/  IMAD.WIDE.U32 R2, R7, 0x4, R4 ;  /* 0x0000000407027825 */ /* 0x000fc800078e0004 */
[--C-:B------:R-:W-:Y:S02]  /*04e0*/  IMAD.WIDE.U32 R6, R9, 0x4, R4.reuse ;  /* 0x0000000409067825 */ /* 0x100fe400078e0004 */
[----:B------:R-:W3:Y:S01]  /*04f0*/  LDG.E R2, desc[UR4][R2.64] ;  /* 0x0000000402027981 */ /* 0x000ee2000c1e1900 */
[----:B------:R-:W0:Y:S01]  /*0500*/  LDC.64 R8, c[0x0][0x390] ;  /* 0x0000e400ff087b82 */ /* 0x000e220000000a00 */
[----:B------:R-:W-:Y:S02]  /*0510*/  IMAD.WIDE.U32 R4, R15, 0x4, R4 ;  /* 0x000000040f047825 */ /* 0x000fe400078e0004 */
[----:B------:R-:W3:Y:S04]  /*0520*/  LDG.E R7, desc[UR4][R6.64] ;  /* 0x0000000406077981 */ /* 0x000ee8000c1e1900 */
[----:B------:R-:W4:Y:S01]  /*0530*/  LDG.E R4, desc[UR4][R4.64] ;  /* 0x0000000404047981 */ /* 0x000f22000c1e1900 */
[----:B0-----:R-:W-:-:S04]  /*0540*/  IMAD.WIDE.U32 R8, R0, 0x4, R8 ;  /* 0x0000000400087825 */ /* 0x001fc800078e0008 */
[----:B--2---:R-:W-:-:S05]  /*0550*/  IMAD R14, R10, -0x4, R13 ;  /* 0xfffffffc0a0e7824 */ /* 0x004fca00078e020d */
[----:B---3--:R-:W-:-:S04]  /*0560*/  IADD3 R15, PT, PT, R7, R14, R2 ;  /* 0x0000000e070f7210 */ /* 0x008fc80007ffe002 */
[----:B----4-:R-:W-:-:S05]  /*0570*/  IADD3 R15, PT, PT, R4, R15, RZ ;  /* 0x0000000f040f7210 */ /* 0x010fca0007ffe0ff */
[----:B------:R-:W-:Y:S01]  /*0580*/  STG.E desc[UR4][R8.64], R15 ;  /* 0x0000000f08007986 */ /* 0x000fe2000c101904 */
[----:B------:R-:W-:Y:S05]  /*0590*/  EXIT ;  /* 0x000000000000794d */ /* 0x000fea0003800000 */
.L_x_1:
        /* <DEDUP_REMOVED lines=14> */
.L_x_3:


//--------------------- .nv.shared.reserved.0     --------------------------
	.section	.nv.shared.reserved.0,"aw",@nobits
	.weak		__nv_reservedSMEM_offset_0_alias
	.size		__nv_reservedSMEM_offset_0_alias, 0, 64
	.other		__nv_reservedSMEM_offset_0_alias,@"STO_CUDA_RESERVED_SHARED STV_DEFAULT"
__nv_reservedSMEM_offset_0_alias:
	.zero		0
	.zero		64


//--------------------- .nv.global                --------------------------
	.section	.nv.global,"aw",@nobits
.nv.global:
	.type		_ZN34_INTERNAL_42784a01_4_k_cu_f896e1126thrust24THRUST_300001_SM_1000_NS3seqE,@object
	.size		_ZN34_INTERNAL_42784a01_4_k_cu_f896e1126thrust24THRUST_300001_SM_1000_NS3seqE,(_ZN34_INTERNAL_42784a01_4_k_cu_f896e1124cuda3std3__48in_placeE - _ZN34_INTERNAL_42784a01_4_k_cu_f896e1126thrust24THRUST_300001_SM_1000_NS3seqE)
_ZN34_INTERNAL_42784a01_4_k_cu_f896e1126thrust24THRUST_300001_SM_1000_NS3seqE:
	.zero		1
	.type		_ZN34_INTERNAL_42784a01_4_k_cu_f896e1124cuda3std3__48in_placeE,@object
	.size		_ZN34_INTERNAL_42784a01_4_k_cu_f896e1124cuda3std3__48in_placeE,(_ZN34_INTERNAL_42784a01_4_k_cu_f896e1124cuda3std6ranges3__45__cpo4sizeE - _ZN34_INTERNAL_42784a01_4_k_cu_f896e1124cuda3std3__48in_placeE)
_ZN34_INTERNAL_42784a01_4_k_cu_f896e1124cuda3std3__48in_placeE:
	.zero		1
	.type		_ZN34_INTERNAL_42784a01_4_k_cu_f896e1124cuda3std6ranges3__45__cpo4sizeE,@object
	.size		_ZN34_INTERNAL_42784a01_4_k_cu_f896e1124cuda3std6ranges3__45__cpo4sizeE,(_ZN34_INTERNAL_42784a01_4_k_cu_f896e1126thrust24THRUST_300001_SM_1000_NS12placeholders2_3E - _ZN34_INTERNAL_42784a01_4_k_cu_f896e1124cuda3std6ranges3__45__cpo4sizeE)
_ZN34_INTERNAL_42784a01_4_k_cu_f896e1124cuda3std6ranges3__45__cpo4sizeE:
	.zero		1
	.type		_ZN34_INTERNAL_42784a01_4_k_cu_f896e1126thrust24THRUST_300001_SM_1000_NS12placeholders2_3E,@object
	.size		_ZN34_INTERNAL_42784a01_4_k_cu_f896e1126thrust24THRUST_300001_SM_1000_NS12placeholders2_3E,(_ZN34_INTERNAL_42784a01_4_k_cu_f896e1124cuda3std3__45__cpo6cbeginE - _ZN34_INTERNAL_42784a01_4_k_cu_f896e1126thrust24THRUST_300001_SM_1000_NS12placeholders2_3E)
_ZN34_INTERNAL_42784a01_4_k_cu_f896e1126thrust24THRUST_300001_SM_1000_NS12placeholders2_3E:
	.zero		1
	.type		_ZN34_INTERNAL_42784a01_4_k_cu_f896e1124cuda3std3__45__cpo6cbeginE,@object
	.size		_ZN34_INTERNAL_42784a01_4_k_cu_f896e1124cuda3std3__45__cpo6cbeginE,(_ZN34_INTERNAL_42784a01_4_k_cu_f896e1124cuda3std6ranges3__45__cpo6cbeginE - _ZN34_INTERNAL_42784a01_4_k_cu_f896e1124cuda3std3__45__cpo6cbeginE)
_ZN34_INTERNAL_42784a01_4_k_cu_f896e1124cuda3std3__45__cpo6cbeginE:
	.zero		1
	.type		_ZN34_INTERNAL_42784a01_4_k_cu_f896e1124cuda3std6ranges3__45__cpo6cbeginE,@object
	.size		_ZN34_INTERNAL_42784a01_4_k_cu_f896e1124cuda3std6ranges3__45__cpo6cbeginE,(_ZN34_INTERNAL_42784a01_4_k_cu_f896e1126thrust24THRUST_300001_SM_1000_NS12placeholders2_7E - _ZN34_INTERNAL_42784a01_4_k_cu_f896e1124cuda3std6ranges3__45__cpo6cbeginE)
_ZN34_INTERNAL_42784a01_4_k_cu_f896e1124cuda3std6ranges3__45__cpo6cbeginE:
	.zero		1
	.type		_ZN34_INTERNAL_42784a01_4_k_cu_f896e1126thrust24THRUST_300001_SM_1000_NS12placeholders2_7E,@object
	.size		_ZN34_INTERNAL_42784a01_4_k_cu_f896e1126thrust24THRUST_300001_SM_1000_NS12placeholders2_7E,(_ZN34_INTERNAL_42784a01_4_k_cu_f896e1124cuda3std3__45__cpo7crbeginE - _ZN34_INTERNAL_42784a01_4_k_cu_f896e1126thrust24THRUST_300001_SM_1000_NS12placeholders2_7E)
_ZN34_INTERNAL_42784a01_4_k_cu_f896e1126thrust24THRUST_300001_SM_1000_NS12placeholders2_7E:
	.zero		1
	.type		_ZN34_INTERNAL_42784a01_4_k_cu_f896e1124cuda3std3__45__cpo7crbeginE,@object
	.size		_ZN34_INTERNAL_42784a01_4_k_cu_f896e1124cuda3std3__45__cpo7crbeginE,(_ZN34_INTERNAL_42784a01_4_k_cu_f896e1124cuda3std6ranges3__45__cpo4nextE - _ZN34_INTERNAL_42784a01_4_k_cu_f896e1124cuda3std3__45__cpo7crbeginE)
_ZN34_INTERNAL_42784a01_4_k_cu_f896e1124cuda3std3__45__cpo7crbeginE:
	.zero		1
	.type		_ZN34_INTERNAL_42784a01_4_k_cu_f896e1124cuda3std6ranges3__45__cpo4nextE,@object
	.size		_ZN34_INTERNAL_42784a01_4_k_cu_f896e1124cuda3std6ranges3__45__cpo4nextE,(_ZN34_INTERNAL_42784a01_4_k_cu_f896e1124cuda3std6ranges3__45__cpo4swapE - _ZN34_INTERNAL_42784a01_4_k_cu_f896e1124cuda3std6ranges3__45__cpo4nextE)
_ZN34_INTERNAL_42784a01_4_k_cu_f896e1124cuda3std6ranges3__45__cpo4nextE:
	.zero		1
	.type		_ZN34_INTERNAL_42784a01_4_k_cu_f896e1124cuda3std6ranges3__45__cpo4swapE,@object
	.size		_ZN34_INTERNAL_42784a01_4_k_cu_f896e1124cuda3std6ranges3__45__cpo4swapE,(_ZN34_INTERNAL_42784a01_4_k_cu_f896e1126thrust24THRUST_300001_SM_1000_NS8cuda_cub10par_nosyncE - _ZN34_INTERNAL_42784a01_4_k_cu_f896e1124cuda3std6ranges3__45__cpo4swapE)
_ZN34_INTERNAL_42784a01_4_k_cu_f896e1124cuda3std6ranges3__45__cpo4swapE:
	.zero		1
	.type		_ZN34_INTERNAL_42784a01_4_k_cu_f896e1126thrust24THRUST_300001_SM_1000_NS8cuda_cub10par_nosyncE,@object
	.size		_ZN34_INTERNAL_42784a01_4_k_cu_f896e1126thrust24THRUST_300001_SM_1000_NS8cuda_cub10par_nosyncE,(_ZN34_INTERNAL_42784a01_4_k_cu_f896e1126thrust24THRUST_300001_SM_1000_NS12placeholders2_9E - _ZN34_INTERNAL_42784a01_4_k_cu_f896e1126thrust24THRUST_300001_SM_1000_NS8cuda_cub10par_nosyncE)
_ZN34_INTERNAL_42784a01_4_k_cu_f896e1126thrust24THRUST_300001_SM_1000_NS8cuda_cub10par_nosyncE:
	.zero		1
	.type		_ZN34_INTERNAL_42784a01_4_k_cu_f896e1126thrust24THRUST_300001_SM_1000_NS12placeholders2_9E,@object
	.size		_ZN34_INTERNAL_42784a01_4_k_cu_f896e1126thrust24THRUST_300001_SM_1000_NS12placeholders2_9E,(_ZN34_INTERNAL_42784a01_4_k_cu_f896e1124cuda3std3__436_GLOBAL__N__42784a01_4_k_cu_f896e1126ignoreE - _ZN34_INTERNAL_42784a01_4_k_cu_f896e1126thrust24THRUST_300001_SM_1000_NS12placeholders2_9E)
_ZN34_INTERNAL_42784a01_4_k_cu_f896e1126thrust24THRUST_300001_SM_1000_NS12placeholders2_9E:
	.zero		1
	.type		_ZN34_INTERNAL_42784a01_4_k_cu_f896e1124cuda3std3__436_GLOBAL__N__42784a01_4_k_cu_f896e1126ignoreE,@object
	.size		_ZN34_INTERNAL_42784a01_4_k_cu_f896e1124cuda3std3__436_GLOBAL__N__42784a01_4_k_cu_f896e1126ignoreE,(_ZN34_INTERNAL_42784a01_4_k_cu_f896e1124cuda3std6ranges3__45__cpo4dataE - _ZN34_INTERNAL_42784a01_4_k_cu_f896e1124cuda3std3__436_GLOBAL__N__42784a01_4_k_cu_f896e1126ignoreE)
_ZN34_INTERNAL_42784a01_4_k_cu_f896e1124cuda3std3__436_GLOBAL__N__42784a01_4_k_cu_f896e1126ignoreE:
	.zero		1
	.type		_ZN34_INTERNAL_42784a01_4_k_cu_f896e1124cuda3std6ranges3__45__cpo4dataE,@object
	.size		_ZN34_INTERNAL_42784a01_4_k_cu_f896e1124cuda3std6ranges3__45__cpo4dataE,(_ZN34_INTERNAL_42784a01_4_k_cu_f896e1126thrust24THRUST_300001_SM_1000_NS12placeholders2_1E - _ZN34_INTERNAL_42784a01_4_k_cu_f896e1124cuda3std6ranges3__45__cpo4dataE)
_ZN34_INTERNAL_42784a01_4_k_cu_f896e1124cuda3std6ranges3__45__cpo4dataE:
	.zero		1
	.type		_ZN34_INTERNAL_42784a01_4_k_cu_f896e1126thrust24THRUST_300001_SM_1000_NS12placeholders2_1E,@object
	.size		_ZN34_INTERNAL_42784a01_4_k_cu_f896e1126thrust24THRUST_300001_SM_1000_NS12placeholders2_1E,(_ZN34_INTERNAL_42784a01_4_k_cu_f896e1124cuda3std3__45__cpo5beginE - _ZN34_INTERNAL_42784a01_4_k_cu_f896e1126thrust24THRUST_300001_SM_1000_NS12placeholders2_1E)
_ZN34_INTERNAL_42784a01_4_k_cu_f896e1126thrust24THRUST_300001_SM_1000_NS12placeholders2_1E:
	.zero		1
	.type		_ZN34_INTERNAL_42784a01_4_k_cu_f896e1124cuda3std3__45__cpo5beginE,@object
	.size		_ZN34_INTERNAL_42784a01_4_k_cu_f896e1124cuda3std3__45__cpo5beginE,(_ZN34_INTERNAL_42784a01_4_k_cu_f896e1124cuda3std6ranges3__45__cpo5beginE - _ZN34_INTERNAL_42784a01_4_k_cu_f896e1124cuda3std3__45__cpo5beginE)
_ZN34_INTERNAL_42784a01_4_k_cu_f896e1124cuda3std3__45__cpo5beginE:
	.zero		1
	.type		_ZN34_INTERNAL_42784a01_4_k_cu_f896e1124cuda3std6ranges3__45__cpo5beginE,@object
	.size		_ZN34_INTERNAL_42784a01_4_k_cu_f896e1124cuda3std6ranges3__45__cpo5beginE,(_ZN34_INTERNAL_42784a01_4_k_cu_f896e1126thrust24THRUST_300001_SM_1000_NS12placeholders2_5E - _ZN34_INTERNAL_42784a01_4_k_cu_f896e1124cuda3std6ranges3__45__cpo5beginE)
_ZN34_INTERNAL_42784a01_4_k_cu_f896e1124cuda3std6ranges3__45__cpo5beginE:
	.zero		1
	.type		_ZN34_INTERNAL_42784a01_4_k_cu_f896e1126thrust24THRUST_300001_SM_1000_NS12placeholders2_5E,@object
	.size		_ZN34_INTERNAL_42784a01_4_k_cu_f896e1126thrust24THRUST_300001_SM_1000_NS12placeholders2_5E,(_ZN34_INTERNAL_42784a01_4_k_cu_f896e1124cuda3std3__45__cpo6rbeginE - _ZN34_INTERNAL_42784a01_4_k_cu_f896e1126thrust24THRUST_300001_SM_1000_NS12placeholders2_5E)
_ZN34_INTERNAL_42784a01_4_k_cu_f896e1126thrust24THRUST_300001_SM_1000_NS12placeholders2_5E:
	.zero		1
	.type		_ZN34_INTERNAL_42784a01_4_k_cu_f896e1124cuda3std3__45__cpo6rbeginE,@object
	.size		_ZN34_INTERNAL_42784a01_4_k_cu_f896e1124cuda3std3__45__cpo6rbeginE,(_ZN34_INTERNAL_42784a01_4_k_cu_f896e1124cuda3std6ranges3__45__cpo7advanceE - _ZN34_INTERNAL_42784a01_4_k_cu_f896e1124cuda3std3__45__cpo6rbeginE)
_ZN34_INTERNAL_42784a01_4_k_cu_f896e1124cuda3std3__45__cpo6rbeginE:
	.zero		1
	.type		_ZN34_INTERNAL_42784a01_4_k_cu_f896e1124cuda3std6ranges3__45__cpo7advanceE,@object
	.size		_ZN34_INTERNAL_42784a01_4_k_cu_f896e1124cuda3std6ranges3__45__cpo7advanceE,(_ZN34_INTERNAL_42784a01_4_k_cu_f896e1124cuda3std3__47nulloptE - _ZN34_INTERNAL_42784a01_4_k_cu_f896e1124cuda3std6ranges3__45__cpo7advanceE)
_ZN34_INTERNAL_42784a01_4_k_cu_f896e1124cuda3std6ranges3__45__cpo7advanceE:
	.zero		1
	.type		_ZN34_INTERNAL_42784a01_4_k_cu_f896e1124cuda3std3__47nulloptE,@object
	.size		_ZN34_INTERNAL_42784a01_4_k_cu_f896e1124cuda3std3__47nulloptE,(_ZN34_INTERNAL_42784a01_4_k_cu_f896e1124cuda3std6ranges3__45__cpo8distanceE - _ZN34_INTERNAL_42784a01_4_k_cu_f896e1124cuda3std3__47nulloptE)
_ZN34_INTERNAL_42784a01_4_k_cu_f896e1124cuda3std3__47nulloptE:
	.zero		1
	.type		_ZN34_INTERNAL_42784a01_4_k_cu_f896e1124cuda3std6ranges3__45__cpo8distanceE,@object
	.size		_ZN34_INTERNAL_42784a01_4_k_cu_f896e1124cuda3std6ranges3__45__cpo8distanceE,(_ZN34_INTERNAL_42784a01_4_k_cu_f896e1126thrust24THRUST_300001_SM_1000_NS12placeholders3_10E - _ZN34_INTERNAL_42784a01_4_k_cu_f896e1124cuda3std6ranges3__45__cpo8distanceE)
_ZN34_INTERNAL_42784a01_4_k_cu_f896e1124cuda3std6ranges3__45__cpo8distanceE:
	.zero		1
	.type		_ZN34_INTERNAL_42784a01_4_k_cu_f896e1126thrust24THRUST_300001_SM_1000_NS12placeholders3_10E,@object
	.size		_ZN34_INTERNAL_42784a01_4_k_cu_f896e1126thrust24THRUST_300001_SM_1000_NS12placeholders3_10E,(_ZN34_INTERNAL_42784a01_4_k_cu_f896e1124cuda3std3__419piecewise_constructE - _ZN34_INTERNAL_42784a01_4_k_cu_f896e1126thrust24THRUST_300001_SM_1000_NS12placeholders3_10E)
_ZN34_INTERNAL_42784a01_4_k_cu_f896e1126thrust24THRUST_300001_SM_1000_NS12placeholders3_10E:
	.zero		1
	.type		_ZN34_INTERNAL_42784a01_4_k_cu_f896e1124cuda3std3__419piecewise_constructE,@object
	.size		_ZN34_INTERNAL_42784a01_4_k_cu_f896e1124cuda3std3__419piecewise_constructE,(_ZN34_INTERNAL_42784a01_4_k_cu_f896e1124cuda3std6ranges3__45__cpo5cdataE - _ZN34_INTERNAL_42784a01_4_k_cu_f896e1124cuda3std3__419piecewise_constructE)
_ZN34_INTERNAL_42784a01_4_k_cu_f896e1124cuda3std3__419piecewise_constructE:
	.zero		1
	.type		_ZN34_INTERNAL_42784a01_4_k_cu_f896e1124cuda3std6ranges3__45__cpo5cdataE,@object
	.size		_ZN34_INTERNAL_42784a01_4_k_cu_f896e1124cuda3std6ranges3__45__cpo5cdataE,(_ZN34_INTERNAL_42784a01_4_k_cu_f896e1126thrust24THRUST_300001_SM_1000_NS12placeholders2_2E - _ZN34_INTERNAL_42784a01_4_k_cu_f896e1124cuda3std6ranges3__45__cpo5cdataE)
_ZN34_INTERNAL_42784a01_4_k_cu_f896e1124cuda3std6ranges3__45__cpo5cdataE:
	.zero		1
	.type		_ZN34_INTERNAL_42784a01_4_k_cu_f896e1126thrust24THRUST_300001_SM_1000_NS12placeholders2_2E,@object
	.size		_ZN34_INTERNAL_42784a01_4_k_cu_f896e1126thrust24THRUST_300001_SM_1000_NS12placeholders2_2E,(_ZN34_INTERNAL_42784a01_4_k_cu_f896e1124cuda3std3__45__cpo3endE - _ZN34_INTERNAL_42784a01_4_k_cu_f896e1126thrust24THRUST_300001_SM_1000_NS12placeholders2_2E)
_ZN34_INTERNAL_42784a01_4_k_cu_f896e1126thrust24THRUST_300001_SM_1000_NS12placeholders2_2E:
	.zero		1
	.type		_ZN34_INTERNAL_42784a01_4_k_cu_f896e1124cuda3std3__45__cpo3endE,@object
	.size		_ZN34_INTERNAL_42784a01_4_k_cu_f896e1124cuda3std3__45__cpo3endE,(_ZN34_INTERNAL_42784a01_4_k_cu_f896e1124cuda3std6ranges3__45__cpo3endE - _ZN34_INTERNAL_42784a01_4_k_cu_f896e1124cuda3std3__45__cpo3endE)
_ZN34_INTERNAL_42784a01_4_k_cu_f896e1124cuda3std3__45__cpo3endE:
	.zero		1
	.type		_ZN34_INTERNAL_42784a01_4_k_cu_f896e1124cuda3std6ranges3__45__cpo3endE,@object
	.size		_ZN34_INTERNAL_42784a01_4_k_cu_f896e1124cuda3std6ranges3__45__cpo3endE,(_ZN34_INTERNAL_42784a01_4_k_cu_f896e1126thrust24THRUST_300001_SM_1000_NS12placeholders2_6E - _ZN34_INTERNAL_42784a01_4_k_cu_f896e1124cuda3std6ranges3__45__cpo3endE)
_ZN34_INTERNAL_42784a01_4_k_cu_f896e1124cuda3std6ranges3__45__cpo3endE:
	.zero		1
	.type		_ZN34_INTERNAL_42784a01_4_k_cu_f896e1126thrust24THRUST_300001_SM_1000_NS12placeholders2_6E,@object
	.size		_ZN34_INTERNAL_42784a01_4_k_cu_f896e1126thrust24THRUST_300001_SM_1000_NS12placeholders2_6E,(_ZN34_INTERNAL_42784a01_4_k_cu_f896e1124cuda3std3__45__cpo4rendE - _ZN34_INTERNAL_42784a01_4_k_cu_f896e1126thrust24THRUST_300001_SM_1000_NS12placeholders2_6E)
_ZN34_INTERNAL_42784a01_4_k_cu_f896e1126thrust24THRUST_300001_SM_1000_NS12placeholders2_6E:
	.zero		1
	.type		_ZN34_INTERNAL_42784a01_4_k_cu_f896e1124cuda3std3__45__cpo4rendE,@object
	.size		_ZN34_INTERNAL_42784a01_4_k_cu_f896e1124cuda3std3__45__cpo4rendE,(_ZN34_INTERNAL_42784a01_4_k_cu_f896e1124cuda3std6ranges3__45__cpo9iter_swapE - _ZN34_INTERNAL_42784a01_4_k_cu_f896e1124cuda3std3__45__cpo4rendE)
_ZN34_INTERNAL_42784a01_4_k_cu_f896e1124cuda3std3__45__cpo4rendE:
	.zero		1
	.type		_ZN34_INTERNAL_42784a01_4_k_cu_f896e1124cuda3std6ranges3__45__cpo9iter_swapE,@object
	.size		_ZN34_INTERNAL_42784a01_4_k_cu_f896e1124cuda3std6ranges3__45__cpo9iter_swapE,(_ZN34_INTERNAL_42784a01_4_k_cu_f896e1124cuda3std3__48unexpectE - _ZN34_INTERNAL_42784a01_4_k_cu_f896e1124cuda3std6ranges3__45__cpo9iter_swapE)
_ZN34_INTERNAL_42784a01_4_k_cu_f896e1124cuda3std6ranges3__45__cpo9iter_swapE:
	.zero		1
	.type		_ZN34_INTERNAL_42784a01_4_k_cu_f896e1124cuda3std3__48unexpectE,@object
	.size		_ZN34_INTERNAL_42784a01_4_k_cu_f896e1124cuda3std3__48unexpectE,(_ZN34_INTERNAL_42784a01_4_k_cu_f896e1126thrust24THRUST_300001_SM_1000_NS8cuda_cub3parE - _ZN34_INTERNAL_42784a01_4_k_cu_f896e1124cuda3std3__48unexpectE)
_ZN34_INTERNAL_42784a01_4_k_cu_f896e1124cuda3std3__48unexpectE:
	.zero		1
	.type		_ZN34_INTERNAL_42784a01_4_k_cu_f896e1126thrust24THRUST_300001_SM_1000_NS8cuda_cub3parE,@object
	.size		_ZN34_INTERNAL_42784a01_4_k_cu_f896e1126thrust24THRUST_300001_SM_1000_NS8cuda_cub3parE,(_ZN34_INTERNAL_42784a01_4_k_cu_f896e1126thrust24THRUST_300001_SM_1000_NS12placeholders2_4E - _ZN34_INTERNAL_42784a01_4_k_cu_f896e1126thrust24THRUST_300001_SM_1000_NS8cuda_cub3parE)
_ZN34_INTERNAL_42784a01_4_k_cu_f896e1126thrust24THRUST_300001_SM_1000_NS8cuda_cub3parE:
	.zero		1
	.type		_ZN34_INTERNAL_42784a01_4_k_cu_f896e1126thrust24THRUST_300001_SM_1000_NS12placeholders2_4E,@object
	.size		_ZN34_INTERNAL_42784a01_4_k_cu_f896e1126thrust24THRUST_300001_SM_1000_NS12placeholders2_4E,(_ZN34_INTERNAL_42784a01_4_k_cu_f896e1124cuda3std3__45__cpo4cendE - _ZN34_INTERNAL_42784a01_4_k_cu_f896e1126thrust24THRUST_300001_SM_1000_NS12placeholders2_4E)
_ZN34_INTERNAL_42784a01_4_k_cu_f896e1126thrust24THRUST_300001_SM_1000_NS12placeholders2_4E:
	.zero		1
	.type		_ZN34_INTERNAL_42784a01_4_k_cu_f896e1124cuda3std3__45__cpo4cendE,@object
	.size		_ZN34_INTERNAL_42784a01_4_k_cu_f896e1124cuda3std3__45__cpo4cendE,(_ZN34_INTERNAL_42784a01_4_k_cu_f896e1124cuda3std6ranges3__45__cpo4cendE - _ZN34_INTERNAL_42784a01_4_k_cu_f896e1124cuda3std3__45__cpo4cendE)
_ZN34_INTERNAL_42784a01_4_k_cu_f896e1124cuda3std3__45__cpo4cendE:
	.zero		1
	.type		_ZN34_INTERNAL_42784a01_4_k_cu_f896e1124cuda3std6ranges3__45__cpo4cendE,@object
	.size		_ZN34_INTERNAL_42784a01_4_k_cu_f896e1124cuda3std6ranges3__45__cpo4cendE,(_ZN34_INTERNAL_42784a01_4_k_cu_f896e1124cuda3std3__420unreachable_sentinelE - _ZN34_INTERNAL_42784a01_4_k_cu_f896e1124cuda3std6ranges3__45__cpo4cendE)
_ZN34_INTERNAL_42784a01_4_k_cu_f896e1124cuda3std6ranges3__45__cpo4cendE:
	.zero		1
	.type		_ZN34_INTERNAL_42784a01_4_k_cu_f896e1124cuda3std3__420unreachable_sentinelE,@object
	.size		_ZN34_INTERNAL_42784a01_4_k_cu_f896e1124cuda3std3__420unreachable_sentinelE,(_ZN34_INTERNAL_42784a01_4_k_cu_f896e1124cuda3std6ranges3__45__cpo5ssizeE - _ZN34_INTERNAL_42784a01_4_k_cu_f896e1124cuda3std3__420unreachable_sentinelE)
_ZN34_INTERNAL_42784a01_4_k_cu_f896e1124cuda3std3__420unreachable_sentinelE:
	.zero		1
	.type		_ZN34_INTERNAL_42784a01_4_k_cu_f896e1124cuda3std6ranges3__45__cpo5ssizeE,@object
	.size		_ZN34_INTERNAL_42784a01_4_k_cu_f896e1124cuda3std6ranges3__45__cpo5ssizeE,(_ZN34_INTERNAL_42784a01_4_k_cu_f896e1126thrust24THRUST_300001_SM_1000_NS12placeholders2_8E - _ZN34_INTERNAL_42784a01_4_k_cu_f896e1124cuda3std6ranges3__45__cpo5ssizeE)
_ZN34_INTERNAL_42784a01_4_k_cu_f896e1124cuda3std6ranges3__45__cpo5ssizeE:
	.zero		1
	.type		_ZN34_INTERNAL_42784a01_4_k_cu_f896e1126thrust24THRUST_300001_SM_1000_NS12placeholders2_8E,@object
	.size		_ZN34_INTERNAL_42784a01_4_k_cu_f896e1126thrust24THRUST_300001_SM_1000_NS12placeholders2_8E,(_ZN34_INTERNAL_42784a01_4_k_cu_f896e1124cuda3std3__45__cpo5crendE - _ZN34_INTERNAL_42784a01_4_k_cu_f896e1126thrust24THRUST_300001_SM_1000_NS12placeholders2_8E)
_ZN34_INTERNAL_42784a01_4_k_cu_f896e1126thrust24THRUST_300001_SM_1000_NS12placeholders2_8E:
	.zero		1
	.type		_ZN34_INTERNAL_42784a01_4_k_cu_f896e1124cuda3std3__45__cpo5crendE,@object
	.size		_ZN34_INTERNAL_42784a01_4_k_cu_f896e1124cuda3std3__45__cpo5crendE,(_ZN34_INTERNAL_42784a01_4_k_cu_f896e1124cuda3std6ranges3__45__cpo4prevE - _ZN34_INTERNAL_42784a01_4_k_cu_f896e1124cuda3std3__45__cpo5crendE)
_ZN34_INTERNAL_42784a01_4_k_cu_f896e1124cuda3std3__45__cpo5crendE:
	.zero		1
	.type		_ZN34_INTERNAL_42784a01_4_k_cu_f896e1124cuda3std6ranges3__45__cpo4prevE,@object
	.size		_ZN34_INTERNAL_42784a01_4_k_cu_f896e1124cuda3std6ranges3__45__cpo4prevE,(_ZN34_INTERNAL_42784a01_4_k_cu_f896e1124cuda3std6ranges3__45__cpo9iter_moveE - _ZN34_INTERNAL_42784a01_4_k_cu_f896e1124cuda3std6ranges3__45__cpo4prevE)
_ZN34_INTERNAL_42784a01_4_k_cu_f896e1124cuda3std6ranges3__45__cpo4prevE:
	.zero		1
	.type		_ZN34_INTERNAL_42784a01_4_k_cu_f896e1124cuda3std6ranges3__45__cpo9iter_moveE,@object
	.size		_ZN34_INTERNAL_42784a01_4_k_cu_f896e1124cuda3std6ranges3__45__cpo9iter_moveE,(_ZN34_INTERNAL_42784a01_4_k_cu_f896e1126thrust24THRUST_300001_SM_1000_NS6system6detail10sequential3seqE - _ZN34_INTERNAL_42784a01_4_k_cu_f896e1124cuda3std6ranges3__45__cpo9iter_moveE)
_ZN34_INTERNAL_42784a01_4_k_cu_f896e1124cuda3std6ranges3__45__cpo9iter_moveE:
	.zero		1
	.type		_ZN34_INTERNAL_42784a01_4_k_cu_f896e1126thrust24THRUST_300001_SM_1000_NS6system6detail10sequential3seqE,@object
	.size		_ZN34_INTERNAL_42784a01_4_k_cu_f896e1126thrust24THRUST_300001_SM_1000_NS6system6detail10sequential3seqE,(.L_31 - _ZN34_INTERNAL_42784a01_4_k_cu_f896e1126thrust24THRUST_300001_SM_1000_NS6system6detail10sequential3seqE)
_ZN34_INTERNAL_42784a01_4_k_cu_f896e1126thrust24THRUST_300001_SM_1000_NS6system6detail10sequential3seqE:
	.zero		1
.L_31:


//--------------------- .nv.constant0._ZN3cub18CUB_300001_SM_10006detail11EmptyKernelIvEEvv --------------------------
	.section	.nv.constant0._ZN3cub18CUB_300001_SM_10006detail11EmptyKernelIvEEvv,"a",@progbits
	.sectionflags	@""
	.align	4
.nv.constant0._ZN3cub18CUB_300001_SM_10006detail11EmptyKernelIvEEvv:
	.zero		896


//--------------------- .nv.constant0._Z7stenciliiPiS_ --------------------------
	.section	.nv.constant0._Z7stenciliiPiS_,"a",@progbits
	.sectionflags	@""
	.align	4
.nv.constant0._Z7stenciliiPiS_:
	.zero		920


//--------------------- SYMBOLS --------------------------

	.type		.nv.reservedSmem.offset0,@object
	.size		.nv.reservedSmem.offset0,0x4
